//
// Generated by NVIDIA NVVM Compiler
//
// Compiler Build ID: CL-36424714
// Cuda compilation tools, release 13.0, V13.0.88
// Based on NVVM 20.0.0
//

.version 9.0
.target sm_100
.address_size 64

	// .globl	_Z29deformable_aggregation_kerneliPfPKfPKiS3_S1_S1_iiiiiiii

.visible .entry _Z29deformable_aggregation_kerneliPfPKfPKiS3_S1_S1_iiiiiiii(
	.param .u32 _Z29deformable_aggregation_kerneliPfPKfPKiS3_S1_S1_iiiiiiii_param_0,
	.param .u64 .ptr .align 1 _Z29deformable_aggregation_kerneliPfPKfPKiS3_S1_S1_iiiiiiii_param_1,
	.param .u64 .ptr .align 1 _Z29deformable_aggregation_kerneliPfPKfPKiS3_S1_S1_iiiiiiii_param_2,
	.param .u64 .ptr .align 1 _Z29deformable_aggregation_kerneliPfPKfPKiS3_S1_S1_iiiiiiii_param_3,
	.param .u64 .ptr .align 1 _Z29deformable_aggregation_kerneliPfPKfPKiS3_S1_S1_iiiiiiii_param_4,
	.param .u64 .ptr .align 1 _Z29deformable_aggregation_kerneliPfPKfPKiS3_S1_S1_iiiiiiii_param_5,
	.param .u64 .ptr .align 1 _Z29deformable_aggregation_kerneliPfPKfPKiS3_S1_S1_iiiiiiii_param_6,
	.param .u32 _Z29deformable_aggregation_kerneliPfPKfPKiS3_S1_S1_iiiiiiii_param_7,
	.param .u32 _Z29deformable_aggregation_kerneliPfPKfPKiS3_S1_S1_iiiiiiii_param_8,
	.param .u32 _Z29deformable_aggregation_kerneliPfPKfPKiS3_S1_S1_iiiiiiii_param_9,
	.param .u32 _Z29deformable_aggregation_kerneliPfPKfPKiS3_S1_S1_iiiiiiii_param_10,
	.param .u32 _Z29deformable_aggregation_kerneliPfPKfPKiS3_S1_S1_iiiiiiii_param_11,
	.param .u32 _Z29deformable_aggregation_kerneliPfPKfPKiS3_S1_S1_iiiiiiii_param_12,
	.param .u32 _Z29deformable_aggregation_kerneliPfPKfPKiS3_S1_S1_iiiiiiii_param_13,
	.param .u32 _Z29deformable_aggregation_kerneliPfPKfPKiS3_S1_S1_iiiiiiii_param_14
)
{
	.reg .pred 	%p<10>;
	.reg .b32 	%r<47>;
	.reg .b32 	%f<35>;
	.reg .b64 	%rd<39>;

	ld.param.u32 	%r14, [_Z29deformable_aggregation_kerneliPfPKfPKiS3_S1_S1_iiiiiiii_param_0];
	ld.param.u64 	%rd3, [_Z29deformable_aggregation_kerneliPfPKfPKiS3_S1_S1_iiiiiiii_param_2];
	ld.param.u64 	%rd4, [_Z29deformable_aggregation_kerneliPfPKfPKiS3_S1_S1_iiiiiiii_param_3];
	ld.param.u64 	%rd5, [_Z29deformable_aggregation_kerneliPfPKfPKiS3_S1_S1_iiiiiiii_param_4];
	ld.param.u64 	%rd6, [_Z29deformable_aggregation_kerneliPfPKfPKiS3_S1_S1_iiiiiiii_param_5];
	ld.param.u64 	%rd7, [_Z29deformable_aggregation_kerneliPfPKfPKiS3_S1_S1_iiiiiiii_param_6];
	ld.param.u32 	%r6, [_Z29deformable_aggregation_kerneliPfPKfPKiS3_S1_S1_iiiiiiii_param_7];
	ld.param.u32 	%r7, [_Z29deformable_aggregation_kerneliPfPKfPKiS3_S1_S1_iiiiiiii_param_8];
	ld.param.u32 	%r8, [_Z29deformable_aggregation_kerneliPfPKfPKiS3_S1_S1_iiiiiiii_param_9];
	ld.param.u32 	%r9, [_Z29deformable_aggregation_kerneliPfPKfPKiS3_S1_S1_iiiiiiii_param_10];
	ld.param.u32 	%r10, [_Z29deformable_aggregation_kerneliPfPKfPKiS3_S1_S1_iiiiiiii_param_11];
	ld.param.u32 	%r11, [_Z29deformable_aggregation_kerneliPfPKfPKiS3_S1_S1_iiiiiiii_param_12];
	ld.param.u32 	%r12, [_Z29deformable_aggregation_kerneliPfPKfPKiS3_S1_S1_iiiiiiii_param_13];
	ld.param.u32 	%r13, [_Z29deformable_aggregation_kerneliPfPKfPKiS3_S1_S1_iiiiiiii_param_14];
	mov.u32 	%r15, %ctaid.x;
	mov.u32 	%r16, %ntid.x;
	mov.u32 	%r17, %tid.x;
	mad.lo.s32 	%r1, %r15, %r16, %r17;
	setp.ge.s32 	%p1, %r1, %r14;
	@%p1 bra 	$L__BB0_3;
	cvta.to.global.u64 	%rd8, %rd6;
	cvta.to.global.u64 	%rd9, %rd7;
	div.s32 	%r18, %r9, %r13;
	div.s32 	%r19, %r1, %r18;
	mul.wide.s32 	%rd10, %r19, 4;
	add.s64 	%rd1, %rd9, %rd10;
	div.s32 	%r2, %r1, %r9;
	div.s32 	%r20, %r2, %r10;
	div.s32 	%r21, %r20, %r7;
	mul.lo.s32 	%r22, %r21, %r7;
	sub.s32 	%r3, %r20, %r22;
	div.s32 	%r23, %r21, %r12;
	mul.lo.s32 	%r24, %r23, %r12;
	sub.s32 	%r25, %r21, %r24;
	div.s32 	%r26, %r23, %r11;
	mul.lo.s32 	%r27, %r26, %r11;
	sub.s32 	%r28, %r23, %r27;
	rem.s32 	%r4, %r26, %r6;
	mad.lo.s32 	%r5, %r4, %r11, %r28;
	mad.lo.s32 	%r29, %r5, %r12, %r25;
	mad.lo.s32 	%r30, %r29, %r7, %r3;
	shl.b32 	%r31, %r30, 1;
	mul.wide.s32 	%rd11, %r31, 4;
	add.s64 	%rd12, %rd8, %rd11;
	ld.global.f32 	%f1, [%rd12];
	ld.global.f32 	%f2, [%rd12+4];
	setp.le.f32 	%p2, %f1, 0f00000000;
	setp.ge.f32 	%p3, %f1, 0f3F800000;
	or.pred  	%p4, %p2, %p3;
	setp.le.f32 	%p5, %f2, 0f00000000;
	setp.ge.f32 	%p6, %f2, 0f3F800000;
	or.pred  	%p7, %p5, %p6;
	or.pred  	%p9, %p4, %p7;
	@%p9 bra 	$L__BB0_3;
	ld.param.u64 	%rd38, [_Z29deformable_aggregation_kerneliPfPKfPKiS3_S1_S1_iiiiiiii_param_1];
	rem.s32 	%r32, %r1, %r9;
	ld.global.f32 	%f3, [%rd1];
	rem.s32 	%r33, %r2, %r10;
	mad.lo.s32 	%r34, %r3, %r10, %r33;
	cvta.to.global.u64 	%rd13, %rd5;
	mul.wide.s32 	%rd14, %r34, 4;
	add.s64 	%rd15, %rd13, %rd14;
	ld.global.u32 	%r35, [%rd15];
	mad.lo.s32 	%r36, %r4, %r8, %r35;
	mad.lo.s32 	%r37, %r36, %r9, %r32;
	shl.b32 	%r38, %r34, 1;
	cvta.to.global.u64 	%rd16, %rd4;
	mul.wide.s32 	%rd17, %r38, 4;
	add.s64 	%rd18, %rd16, %rd17;
	ld.global.u32 	%r39, [%rd18];
	ld.global.u32 	%r40, [%rd18+4];
	cvt.rn.f32.s32 	%f4, %r39;
	fma.rn.f32 	%f5, %f2, %f4, 0fBF000000;
	cvt.rn.f32.s32 	%f6, %r40;
	fma.rn.f32 	%f7, %f1, %f6, 0fBF000000;
	mul.lo.s32 	%r41, %r5, %r9;
	cvt.s64.s32 	%rd19, %r41;
	cvt.s64.s32 	%rd20, %r32;
	add.s64 	%rd21, %rd19, %rd20;
	cvta.to.global.u64 	%rd22, %rd38;
	shl.b64 	%rd23, %rd21, 2;
	add.s64 	%rd24, %rd22, %rd23;
	add.f32 	%f8, %f4, 0fBF800347;
	min.f32 	%f9, %f5, %f8;
	max.f32 	%f10, %f9, 0f00000000;
	add.f32 	%f11, %f6, 0fBF800347;
	min.f32 	%f12, %f7, %f11;
	max.f32 	%f13, %f12, 0f00000000;
	cvt.rmi.f32.f32 	%f14, %f10;
	cvt.rzi.s32.f32 	%r42, %f14;
	cvt.rmi.f32.f32 	%f15, %f13;
	cvt.rzi.s32.f32 	%r43, %f15;
	cvt.rn.f32.s32 	%f16, %r42;
	sub.f32 	%f17, %f10, %f16;
	cvt.rn.f32.s32 	%f18, %r43;
	sub.f32 	%f19, %f13, %f18;
	mov.f32 	%f20, 0f3F800000;
	sub.f32 	%f21, %f20, %f17;
	sub.f32 	%f22, %f20, %f19;
	mul.lo.s32 	%r44, %r40, %r9;
	mul.lo.s32 	%r45, %r42, %r44;
	cvt.s64.s32 	%rd25, %r45;
	mul.lo.s32 	%r46, %r43, %r9;
	cvt.s64.s32 	%rd26, %r46;
	cvt.s64.s32 	%rd27, %r37;
	add.s64 	%rd28, %rd25, %rd27;
	add.s64 	%rd29, %rd28, %rd26;
	cvta.to.global.u64 	%rd30, %rd3;
	shl.b64 	%rd31, %rd29, 2;
	add.s64 	%rd32, %rd30, %rd31;
	mul.wide.s32 	%rd33, %r44, 4;
	add.s64 	%rd34, %rd32, %rd33;
	ld.global.f32 	%f23, [%rd32];
	mul.wide.s32 	%rd35, %r9, 4;
	add.s64 	%rd36, %rd32, %rd35;
	ld.global.f32 	%f24, [%rd36];
	ld.global.f32 	%f25, [%rd34];
	add.s64 	%rd37, %rd34, %rd35;
	ld.global.f32 	%f26, [%rd37];
	mul.f32 	%f27, %f23, %f22;
	fma.rn.f32 	%f28, %f24, %f19, %f27;
	mul.f32 	%f29, %f25, %f22;
	fma.rn.f32 	%f30, %f26, %f19, %f29;
	mul.f32 	%f31, %f17, %f30;
	fma.rn.f32 	%f32, %f21, %f28, %f31;
	mul.f32 	%f33, %f3, %f32;
	atom.global.add.f32 	%f34, [%rd24], %f33;
$L__BB0_3:
	ret;

}


// ===== COMPILED SASS (sm_100) =====

	.target	sm_100

	.elftype	@"ET_EXEC"


//--------------------- .note.nv.tkinfo           --------------------------
	.section	.note.nv.tkinfo,"",@"SHT_NOTE"
	.sectionflags	@"SHF_NOTE_NV_TKINFO"
	.tkinfo
        /*0018*/ 	.word	0x00000002
        /*0030*/ 	.string	""
        /*0030*/ 	.string	"ptxas"
        /*0030*/ 	.string	"Cuda compilation tools, release 13.0, V13.0.88"
        /*0030*/ 	.string	"Build cuda_13.0.r13.0/compiler.36424714_0"
        /*0030*/ 	.string	"-arch sm_100 -m 64 "



//--------------------- .note.nv.cuinfo           --------------------------
	.section	.note.nv.cuinfo,"",@"SHT_NOTE"
	.sectionflags	@"SHF_NOTE_NV_CUINFO"
        /*0018*/ 	.short	0x0002
        /*001a*/ 	.short	0x0064
        /*001c*/ 	.short	0x0082
	.zero		2


//--------------------- .nv.info                  --------------------------
	.section	.nv.info,"",@"SHT_CUDA_INFO"
	.align	4


	//----- nvinfo : EIATTR_REGCOUNT
	.align		4
        /*0000*/ 	.byte	0x04, 0x2f
        /*0002*/ 	.short	(.L_1 - .L_0)
	.align		4
.L_0:
        /*0004*/ 	.word	index@(_Z29deformable_aggregation_kerneliPfPKfPKiS3_S1_S1_iiiiiiii)
        /*0008*/ 	.word	0x0000001f


	//----- nvinfo : EIATTR_FRAME_SIZE
	.align		4
.L_1:
        /*000c*/ 	.byte	0x04, 0x11
        /*000e*/ 	.short	(.L_3 - .L_2)
	.align		4
.L_2:
        /*0010*/ 	.word	index@(_Z29deformable_aggregation_kerneliPfPKfPKiS3_S1_S1_iiiiiiii)
        /*0014*/ 	.word	0x00000000


	//----- nvinfo : EIATTR_MIN_STACK_SIZE
	.align		4
.L_3:
        /*0018*/ 	.byte	0x04, 0x12
        /*001a*/ 	.short	(.L_5 - .L_4)
	.align		4
.L_4:
        /*001c*/ 	.word	index@(_Z29deformable_aggregation_kerneliPfPKfPKiS3_S1_S1_iiiiiiii)
        /*0020*/ 	.word	0x00000000
.L_5:


//--------------------- .nv.compat                --------------------------
	.section	.nv.compat,"",@"SHT_CUDA_COMPAT_INFO"
	.align	4
        /*0000*/ 	.byte	0x02, 0x09, 0x00, 0x00, 0x02, 0x02, 0x01, 0x00, 0x02, 0x05, 0x05, 0x00, 0x03, 0x07, 0x01, 0x01
        /*0010*/ 	.byte	0x02, 0x03, 0x00, 0x00, 0x02, 0x06, 0x01, 0x00, 0x04, 0x0b, 0x08, 0x00, 0x01, 0x00, 0x00, 0x00
        /*0020*/ 	.byte	0x00, 0x00, 0x00, 0x00


//--------------------- .nv.info._Z29deformable_aggregation_kerneliPfPKfPKiS3_S1_S1_iiiiiiii --------------------------
	.section	.nv.info._Z29deformable_aggregation_kerneliPfPKfPKiS3_S1_S1_iiiiiiii,"",@"SHT_CUDA_INFO"
	.sectionflags	@""
	.align	4


	//----- nvinfo : EIATTR_CUDA_API_VERSION
	.align		4
        /*0000*/ 	.byte	0x04, 0x37
        /*0002*/ 	.short	(.L_7 - .L_6)
.L_6:
        /*0004*/ 	.word	0x00000082


	//----- nvinfo : EIATTR_KPARAM_INFO
	.align		4
.L_7:
        /*0008*/ 	.byte	0x04, 0x17
        /*000a*/ 	.short	(.L_9 - .L_8)
.L_8:
        /*000c*/ 	.word	0x00000000
        /*0010*/ 	.short	0x000e
        /*0012*/ 	.short	0x0054
        /*0014*/ 	.byte	0x00, 0xf0, 0x11, 0x00


	//----- nvinfo : EIATTR_KPARAM_INFO
	.align		4
.L_9:
        /*0018*/ 	.byte	0x04, 0x17
        /*001a*/ 	.short	(.L_11 - .L_10)
.L_10:
        /*001c*/ 	.word	0x00000000
        /*0020*/ 	.short	0x000d
        /*0022*/ 	.short	0x0050
        /*0024*/ 	.byte	0x00, 0xf0, 0x11, 0x00


	//----- nvinfo : EIATTR_KPARAM_INFO
	.align		4
.L_11:
        /*0028*/ 	.byte	0x04, 0x17
        /*002a*/ 	.short	(.L_13 - .L_12)
.L_12:
        /*002c*/ 	.word	0x00000000
        /*0030*/ 	.short	0x000c
        /*0032*/ 	.short	0x004c
        /*0034*/ 	.byte	0x00, 0xf0, 0x11, 0x00


	//----- nvinfo : EIATTR_KPARAM_INFO
	.align		4
.L_13:
        /*0038*/ 	.byte	0x04, 0x17
        /*003a*/ 	.short	(.L_15 - .L_14)
.L_14:
        /*003c*/ 	.word	0x00000000
        /*0040*/ 	.short	0x000b
        /*0042*/ 	.short	0x0048
        /*0044*/ 	.byte	0x00, 0xf0, 0x11, 0x00


	//----- nvinfo : EIATTR_KPARAM_INFO
	.align		4
.L_15:
        /*0048*/ 	.byte	0x04, 0x17
        /*004a*/ 	.short	(.L_17 - .L_16)
.L_16:
        /*004c*/ 	.word	0x00000000
        /*0050*/ 	.short	0x000a
        /*0052*/ 	.short	0x0044
        /*0054*/ 	.byte	0x00, 0xf0, 0x11, 0x00


	//----- nvinfo : EIATTR_KPARAM_INFO
	.align		4
.L_17:
        /*0058*/ 	.byte	0x04, 0x17
        /*005a*/ 	.short	(.L_19 - .L_18)
.L_18:
        /*005c*/ 	.word	0x00000000
        /*0060*/ 	.short	0x0009
        /*0062*/ 	.short	0x0040
        /*0064*/ 	.byte	0x00, 0xf0, 0x11, 0x00


	//----- nvinfo : EIATTR_KPARAM_INFO
	.align		4
.L_19:
        /*0068*/ 	.byte	0x04, 0x17
        /*006a*/ 	.short	(.L_21 - .L_20)
.L_20:
        /*006c*/ 	.word	0x00000000
        /*0070*/ 	.short	0x0008
        /*0072*/ 	.short	0x003c
        /*0074*/ 	.byte	0x00, 0xf0, 0x11, 0x00


	//----- nvinfo : EIATTR_KPARAM_INFO
	.align		4
.L_21:
        /*0078*/ 	.byte	0x04, 0x17
        /*007a*/ 	.short	(.L_23 - .L_22)
.L_22:
        /*007c*/ 	.word	0x00000000
        /*0080*/ 	.short	0x0007
        /*0082*/ 	.short	0x0038
        /*0084*/ 	.byte	0x00, 0xf0, 0x11, 0x00


	//----- nvinfo : EIATTR_KPARAM_INFO
	.align		4
.L_23:
        /*0088*/ 	.byte	0x04, 0x17
        /*008a*/ 	.short	(.L_25 - .L_24)
.L_24:
        /*008c*/ 	.word	0x00000000
        /*0090*/ 	.short	0x0006
        /*0092*/ 	.short	0x0030
        /*0094*/ 	.byte	0x00, 0xf5, 0x21, 0x00


	//----- nvinfo : EIATTR_KPARAM_INFO
	.align		4
.L_25:
        /*0098*/ 	.byte	0x04, 0x17
        /*009a*/ 	.short	(.L_27 - .L_26)
.L_26:
        /*009c*/ 	.word	0x00000000
        /*00a0*/ 	.short	0x0005
        /*00a2*/ 	.short	0x0028
        /*00a4*/ 	.byte	0x00, 0xf5, 0x21, 0x00


	//----- nvinfo : EIATTR_KPARAM_INFO
	.align		4
.L_27:
        /*00a8*/ 	.byte	0x04, 0x17
        /*00aa*/ 	.short	(.L_29 - .L_28)
.L_28:
        /*00ac*/ 	.word	0x00000000
        /*00b0*/ 	.short	0x0004
        /*00b2*/ 	.short	0x0020
        /*00b4*/ 	.byte	0x00, 0xf5, 0x21, 0x00


	//----- nvinfo : EIATTR_KPARAM_INFO
	.align		4
.L_29:
        /*00b8*/ 	.byte	0x04, 0x17
        /*00ba*/ 	.short	(.L_31 - .L_30)
.L_30:
        /*00bc*/ 	.word	0x00000000
        /*00c0*/ 	.short	0x0003
        /*00c2*/ 	.short	0x0018
        /*00c4*/ 	.byte	0x00, 0xf5, 0x21, 0x00


	//----- nvinfo : EIATTR_KPARAM_INFO
	.align		4
.L_31:
        /*00c8*/ 	.byte	0x04, 0x17
        /*00ca*/ 	.short	(.L_33 - .L_32)
.L_32:
        /*00cc*/ 	.word	0x00000000
        /*00d0*/ 	.short	0x0002
        /*00d2*/ 	.short	0x0010
        /*00d4*/ 	.byte	0x00, 0xf5, 0x21, 0x00


	//----- nvinfo : EIATTR_KPARAM_INFO
	.align		4
.L_33:
        /*00d8*/ 	.byte	0x04, 0x17
        /*00da*/ 	.short	(.L_35 - .L_34)
.L_34:
        /*00dc*/ 	.word	0x00000000
        /*00e0*/ 	.short	0x0001
        /*00e2*/ 	.short	0x0008
        /*00e4*/ 	.byte	0x00, 0xf5, 0x21, 0x00


	//----- nvinfo : EIATTR_KPARAM_INFO
	.align		4
.L_35:
        /*00e8*/ 	.byte	0x04, 0x17
        /*00ea*/ 	.short	(.L_37 - .L_36)
.L_36:
        /*00ec*/ 	.word	0x00000000
        /*00f0*/ 	.short	0x0000
        /*00f2*/ 	.short	0x0000
        /*00f4*/ 	.byte	0x00, 0xf0, 0x11, 0x00


	//----- nvinfo : EIATTR_SPARSE_MMA_MASK
	.align		4
.L_37:
        /*00f8*/ 	.byte	0x03, 0x50
        /*00fa*/ 	.short	0x0000


	//----- nvinfo : EIATTR_MAXREG_COUNT
	.align		4
        /*00fc*/ 	.byte	0x03, 0x1b
        /*00fe*/ 	.short	0x00ff


	//----- nvinfo : EIATTR_MERCURY_ISA_VERSION
	.align		4
        /*0100*/ 	.byte	0x03, 0x5f
        /*0102*/ 	.short	0x0101


	//----- nvinfo : EIATTR_VRC_CTA_INIT_COUNT
	.align		4
        /*0104*/ 	.byte	0x02, 0x4a
	.zero		1
	.zero		1


	//----- nvinfo : EIATTR_EXIT_INSTR_OFFSETS
	.align		4
        /*0108*/ 	.byte	0x04, 0x1c
        /*010a*/ 	.short	(.L_39 - .L_38)


	//   ....[0]....
.L_38:
        /*010c*/ 	.word	0x00000070


	//   ....[1]....
        /*0110*/ 	.word	0x00000db0


	//   ....[2]....
        /*0114*/ 	.word	0x00001320


	//----- nvinfo : EIATTR_CBANK_PARAM_SIZE
	.align		4
.L_39:
        /*0118*/ 	.byte	0x03, 0x19
        /*011a*/ 	.short	0x0058


	//----- nvinfo : EIATTR_PARAM_CBANK
	.align		4
        /*011c*/ 	.byte	0x04, 0x0a
        /*011e*/ 	.short	(.L_41 - .L_40)
	.align		4
.L_40:
        /*0120*/ 	.word	index@(.nv.constant0._Z29deformable_aggregation_kerneliPfPKfPKiS3_S1_S1_iiiiiiii)
        /*0124*/ 	.short	0x0380
        /*0126*/ 	.short	0x0058


	//----- nvinfo : EIATTR_SW_WAR
	.align		4
.L_41:
        /*0128*/ 	.byte	0x04, 0x36
        /*012a*/ 	.short	(.L_43 - .L_42)
.L_42:
        /*012c*/ 	.word	0x00000008
.L_43:


//--------------------- .nv.callgraph             --------------------------
	.section	.nv.callgraph,"",@"SHT_CUDA_CALLGRAPH"
	.align	4
	.sectionentsize	8
	.align		4
        /*0000*/ 	.word	0x00000000
	.align		4
        /*0004*/ 	.word	0xffffffff
	.align		4
        /*0008*/ 	.word	0x00000000
	.align		4
        /*000c*/ 	.word	0xfffffffe
	.align		4
        /*0010*/ 	.word	0x00000000
	.align		4
        /*0014*/ 	.word	0xfffffffd
	.align		4
        /*0018*/ 	.word	0x00000000
	.align		4
        /*001c*/ 	.word	0xfffffffc


//--------------------- .text._Z29deformable_aggregation_kerneliPfPKfPKiS3_S1_S1_iiiiiiii --------------------------
	.section	.text._Z29deformable_aggregation_kerneliPfPKfPKiS3_S1_S1_iiiiiiii,"ax",@progbits
	.align	128
        .global         _Z29deformable_aggregation_kerneliPfPKfPKiS3_S1_S1_iiiiiiii
        .type           _Z29deformable_aggregation_kerneliPfPKfPKiS3_S1_S1_iiiiiiii,@function
        .size           _Z29deformable_aggregation_kerneliPfPKfPKiS3_S1_S1_iiiiiiii,(.L_x_1 - _Z29deformable_aggregation_kerneliPfPKfPKiS3_S1_S1_iiiiiiii)
        .other          _Z29deformable_aggregation_kerneliPfPKfPKiS3_S1_S1_iiiiiiii,@"STO_CUDA_ENTRY STV_DEFAULT"
_Z29deformable_aggregation_kerneliPfPKfPKiS3_S1_S1_iiiiiiii:
.text._Z29deformable_aggregation_kerneliPfPKfPKiS3_S1_S1_iiiiiiii:
[----:B------:R-:W-:Y:S01]  /*0000*/  LDC R1, c[0x0][0x37c] ;  /* 0x0000df00ff017b82 */ /* 0x000fe20000000800 */
[----:B------:R-:W0:Y:S07]  /*0010*/  S2R R3, SR_TID.X ;  /* 0x0000000000037919 */ /* 0x000e2e0000002100 */
[----:B------:R-:W0:Y:S01]  /*0020*/  S2UR UR4, SR_CTAID.X ;  /* 0x00000000000479c3 */ /* 0x000e220000002500 */
[----:B------:R-:W1:Y:S07]  /*0030*/  LDCU UR5, c[0x0][0x380] ;  /* 0x00007000ff0577ac */ /* 0x000e6e0008000800 */
[----:B------:R-:W0:Y:S02]  /*0040*/  LDC R0, c[0x0][0x360] ;  /* 0x0000d800ff007b82 */ /* 0x000e240000000800 */
[----:B0-----:R-:W-:-:S05]  /*0050*/  IMAD R0, R0, UR4, R3 ;  /* 0x0000000400007c24 */ /* 0x001fca000f8e0203 */
[----:B-1----:R-:W-:-:S13]  /*0060*/  ISETP.GE.AND P0, PT, R0, UR5, PT ;  /* 0x0000000500007c0c */ /* 0x002fda000bf06270 */
[----:B------:R-:W-:Y:S05]  /*0070*/  @P0 EXIT ;  /* 0x000000000000094d */ /* 0x000fea0003800000 */
[----:B------:R-:W0:Y:S01]  /*0080*/  LDC R7, c[0x0][0x3c4] ;  /* 0x0000f100ff077b82 */ /* 0x000e220000000800 */
[----:B------:R-:W-:Y:S01]  /*0090*/  IABS R21, R0 ;  /* 0x0000000000157213 */ /* 0x000fe20000000000 */
[----:B------:R-:W1:Y:S06]  /*00a0*/  LDCU.64 UR4, c[0x0][0x358] ;  /* 0x00006b00ff0477ac */ /* 0x000e6c0008000a00 */
[----:B------:R-:W2:Y:S08]  /*00b0*/  LDC R14, c[0x0][0x3d4] ;  /* 0x0000f500ff0e7b82 */ /* 0x000eb00000000800 */
[----:B------:R-:W3:Y:S01]  /*00c0*/  LDC R8, c[0x0][0x3c8] ;  /* 0x0000f200ff087b82 */ /* 0x000ee20000000800 */
[----:B0-----:R-:W-:-:S07]  /*00d0*/  IABS R6, R7 ;  /* 0x0000000700067213 */ /* 0x001fce0000000000 */
[----:B------:R-:W0:Y:S01]  /*00e0*/  LDC R16, c[0x0][0x3bc] ;  /* 0x0000ef00ff107b82 */ /* 0x000e220000000800 */
[----:B------:R-:W-:Y:S01]  /*00f0*/  ISETP.NE.AND P2, PT, R7, RZ, PT ;  /* 0x000000ff0700720c */ /* 0x000fe20003f45270 */
[----:B------:R-:W4:Y:S01]  /*0100*/  I2F.RP R9, R6 ;  /* 0x0000000600097306 */ /* 0x000f220000209400 */
[----:B--2---:R-:W-:-:S07]  /*0110*/  IABS R5, R14 ;  /* 0x0000000e00057213 */ /* 0x004fce0000000000 */
[----:B------:R-:W2:Y:S08]  /*0120*/  I2F.RP R2, R5 ;  /* 0x0000000500027306 */ /* 0x000eb00000209400 */
[----:B----4-:R-:W4:Y:S08]  /*0130*/  MUFU.RCP R9, R9 ;  /* 0x0000000900097308 */ /* 0x010f300000001000 */
[----:B--2---:R2:W5:Y:S01]  /*0140*/  MUFU.RCP R4, R2 ;  /* 0x0000000200047308 */ /* 0x0045620000001000 */
[----:B----4-:R-:W-:Y:S01]  /*0150*/  VIADD R3, R9, 0xffffffe ;  /* 0x0ffffffe09037836 */ /* 0x010fe20000000000 */
[----:B---3--:R-:W-:Y:S01]  /*0160*/  IABS R9, R8 ;  /* 0x0000000800097213 */ /* 0x008fe20000000000 */
[----:B--2---:R-:W-:-:S05]  /*0170*/  IMAD.MOV.U32 R2, RZ, RZ, RZ ;  /* 0x000000ffff027224 */ /* 0x004fca00078e00ff */
[----:B------:R-:W2:Y:S01]  /*0180*/  I2F.RP R12, R9 ;  /* 0x00000009000c7306 */ /* 0x000ea20000209400 */
[----:B-----5:R-:W-:-:S07]  /*0190*/  IADD3 R4, PT, PT, R4, 0xffffffe, RZ ;  /* 0x0ffffffe04047810 */ /* 0x020fce0007ffe0ff */
[----:B------:R-:W3:Y:S08]  /*01a0*/  F2I.FTZ.U32.TRUNC.NTZ R3, R3 ;  /* 0x0000000300037305 */ /* 0x000ef0000021f000 */
[----:B--2---:R-:W2:Y:S01]  /*01b0*/  MUFU.RCP R12, R12 ;  /* 0x0000000c000c7308 */ /* 0x004ea20000001000 */
[----:B---3--:R-:W-:-:S04]  /*01c0*/  IMAD.MOV R11, RZ, RZ, -R3 ;  /* 0x000000ffff0b7224 */ /* 0x008fc800078e0a03 */
[----:B------:R-:W-:-:S04]  /*01d0*/  IMAD R11, R11, R6, RZ ;  /* 0x000000060b0b7224 */ /* 0x000fc800078e02ff */
[----:B------:R-:W-:Y:S02]  /*01e0*/  IMAD.HI.U32 R10, R3, R11, R2 ;  /* 0x0000000b030a7227 */ /* 0x000fe400078e0002 */
[----:B------:R0:W3:Y:S02]  /*01f0*/  F2I.FTZ.U32.TRUNC.NTZ R3, R4 ;  /* 0x0000000400037305 */ /* 0x0000e4000021f000 */
[----:B--2---:R-:W-:Y:S02]  /*0200*/  VIADD R17, R12, 0xffffffe ;  /* 0x0ffffffe0c117836 */ /* 0x004fe40000000000 */
[----:B------:R-:W-:-:S04]  /*0210*/  IMAD.HI.U32 R10, R10, R21, RZ ;  /* 0x000000150a0a7227 */ /* 0x000fc800078e00ff */
[----:B------:R-:W-:Y:S01]  /*0220*/  IMAD.MOV R11, RZ, RZ, -R10 ;  /* 0x000000ffff0b7224 */ /* 0x000fe200078e0a0a */
[----:B0-----:R-:W-:-:S03]  /*0230*/  IABS R4, R16 ;  /* 0x0000001000047213 */ /* 0x001fc60000000000 */
[----:B------:R-:W-:Y:S02]  /*0240*/  IMAD R11, R6, R11, R21 ;  /* 0x0000000b060b7224 */ /* 0x000fe400078e0215 */
[----:B---3--:R-:W-:-:S03]  /*0250*/  IMAD.MOV R2, RZ, RZ, -R3 ;  /* 0x000000ffff027224 */ /* 0x008fc600078e0a03 */
[----:B------:R-:W-:Y:S01]  /*0260*/  ISETP.GT.U32.AND P1, PT, R6, R11, PT ;  /* 0x0000000b0600720c */ /* 0x000fe20003f24070 */
[----:B------:R-:W-:Y:S02]  /*0270*/  IMAD R15, R2, R5, RZ ;  /* 0x00000005020f7224 */ /* 0x000fe400078e02ff */
[----:B------:R-:W-:-:S04]  /*0280*/  IMAD.MOV.U32 R2, RZ, RZ, RZ ;  /* 0x000000ffff027224 */ /* 0x000fc800078e00ff */
[----:B------:R-:W-:Y:S01]  /*0290*/  IMAD.HI.U32 R15, R3, R15, R2 ;  /* 0x0000000f030f7227 */ /* 0x000fe200078e0002 */
[----:B------:R-:W-:Y:S01]  /*02a0*/  LOP3.LUT R2, R0, R7, RZ, 0x3c, !PT ;  /* 0x0000000700027212 */ /* 0x000fe200078e3cff */
[----:B------:R-:W0:Y:S04]  /*02b0*/  F2I.FTZ.U32.TRUNC.NTZ R3, R17 ;  /* 0x0000001100037305 */ /* 0x000e28000021f000 */
[-C--:B------:R-:W-:Y:S01]  /*02c0*/  @!P1 IADD3 R11, PT, PT, R11, -R6.reuse, RZ ;  /* 0x800000060b0b9210 */ /* 0x080fe20007ffe0ff */
[-C--:B------:R-:W-:Y:S01]  /*02d0*/  IMAD.HI.U32 R15, R15, R6.reuse, RZ ;  /* 0x000000060f0f7227 */ /* 0x080fe200078e00ff */
[----:B------:R-:W-:Y:S02]  /*02e0*/  @!P1 IADD3 R10, PT, PT, R10, 0x1, RZ ;  /* 0x000000010a0a9810 */ /* 0x000fe40007ffe0ff */
[----:B------:R-:W-:Y:S01]  /*02f0*/  ISETP.GE.U32.AND P0, PT, R11, R6, PT ;  /* 0x000000060b00720c */ /* 0x000fe20003f06070 */
[----:B------:R-:W-:Y:S01]  /*0300*/  IMAD.MOV R12, RZ, RZ, -R15 ;  /* 0x000000ffff0c7224 */ /* 0x000fe200078e0a0f */
[----:B------:R-:W-:-:S03]  /*0310*/  ISETP.GE.AND P3, PT, R2, RZ, PT ;  /* 0x000000ff0200720c */ /* 0x000fc60003f66270 */
[----:B------:R-:W-:Y:S02]  /*0320*/  IMAD R12, R5, R12, R6 ;  /* 0x0000000c050c7224 */ /* 0x000fe400078e0206 */
[----:B0-----:R-:W-:-:S03]  /*0330*/  IMAD.MOV R2, RZ, RZ, -R3 ;  /* 0x000000ffff027224 */ /* 0x001fc600078e0a03 */
[----:B------:R-:W-:Y:S01]  /*0340*/  ISETP.GT.U32.AND P1, PT, R5, R12, PT ;  /* 0x0000000c0500720c */ /* 0x000fe20003f24070 */
[----:B------:R-:W-:Y:S02]  /*0350*/  IMAD R17, R2, R9, RZ ;  /* 0x0000000902117224 */ /* 0x000fe400078e02ff */
[----:B------:R-:W-:Y:S02]  /*0360*/  HFMA2 R2, -RZ, RZ, 0, 0 ;  /* 0x00000000ff027431 */ /* 0x000fe400000001ff */
[----:B------:R-:W-:-:S05]  /*0370*/  @P0 VIADD R10, R10, 0x1 ;  /* 0x000000010a0a0836 */ /* 0x000fca0000000000 */
[----:B------:R-:W-:Y:S02]  /*0380*/  MOV R13, R10 ;  /* 0x0000000a000d7202 */ /* 0x000fe40000000f00 */
[----:B------:R-:W-:Y:S01]  /*0390*/  LOP3.LUT R10, RZ, R7, RZ, 0x33, !PT ;  /* 0x00000007ff0a7212 */ /* 0x000fe200078e33ff */
[----:B------:R-:W-:Y:S01]  /*03a0*/  IMAD.HI.U32 R2, R3, R17, R2 ;  /* 0x0000001103027227 */ /* 0x000fe200078e0002 */
[----:B------:R-:W-:-:S03]  /*03b0*/  LOP3.LUT R3, R7, R14, RZ, 0x3c, !PT ;  /* 0x0000000e07037212 */ /* 0x000fc600078e3cff */
[----:B------:R-:W-:Y:S01]  /*03c0*/  @!P3 IMAD.MOV R13, RZ, RZ, -R13 ;  /* 0x000000ffff0db224 */ /* 0x000fe200078e0a0d */
[----:B------:R-:W-:Y:S01]  /*03d0*/  ISETP.GE.AND P3, PT, R3, RZ, PT ;  /* 0x000000ff0300720c */ /* 0x000fe20003f66270 */
[----:B------:R-:W-:Y:S02]  /*03e0*/  @!P1 IMAD.IADD R12, R12, 0x1, -R5 ;  /* 0x000000010c0c9824 */ /* 0x000fe400078e0a05 */
[----:B------:R-:W-:Y:S01]  /*03f0*/  @!P1 VIADD R15, R15, 0x1 ;  /* 0x000000010f0f9836 */ /* 0x000fe20000000000 */
[----:B------:R-:W-:Y:S02]  /*0400*/  SEL R13, R10, R13, !P2 ;  /* 0x0000000d0a0d7207 */ /* 0x000fe40005000000 */
[----:B------:R-:W-:Y:S02]  /*0410*/  ISETP.GE.U32.AND P0, PT, R12, R5, PT ;  /* 0x000000050c00720c */ /* 0x000fe40003f06070 */
[----:B------:R-:W-:Y:S02]  /*0420*/  IABS R18, R13 ;  /* 0x0000000d00127213 */ /* 0x000fe40000000000 */
[----:B------:R-:W-:-:S02]  /*0430*/  ISETP.NE.AND P1, PT, R14, RZ, PT ;  /* 0x000000ff0e00720c */ /* 0x000fc40003f25270 */
[----:B------:R-:W-:Y:S01]  /*0440*/  LOP3.LUT R5, R13, R8, RZ, 0x3c, !PT ;  /* 0x000000080d057212 */ /* 0x000fe200078e3cff */
[----:B------:R-:W-:Y:S02]  /*0450*/  IMAD.MOV.U32 R17, RZ, RZ, R18 ;  /* 0x000000ffff117224 */ /* 0x000fe400078e0012 */
[----:B------:R-:W0:Y:S02]  /*0460*/  I2F.RP R18, R4 ;  /* 0x0000000400127306 */ /* 0x000e240000209400 */
[----:B------:R-:W-:-:S04]  /*0470*/  IMAD.HI.U32 R2, R2, R17, RZ ;  /* 0x0000001102027227 */ /* 0x000fc800078e00ff */
[----:B------:R-:W-:Y:S01]  /*0480*/  @P0 VIADD R15, R15, 0x1 ;  /* 0x000000010f0f0836 */ /* 0x000fe20000000000 */
[----:B------:R-:W-:-:S04]  /*0490*/  IADD3 R12, PT, PT, -R2, RZ, RZ ;  /* 0x000000ff020c7210 */ /* 0x000fc80007ffe1ff */
[----:B------:R-:W-:Y:S01]  /*04a0*/  @!P3 IADD3 R15, PT, PT, -R15, RZ, RZ ;  /* 0x000000ff0f0fb210 */ /* 0x000fe20007ffe1ff */
[----:B------:R-:W-:Y:S01]  /*04b0*/  IMAD R12, R9, R12, R17 ;  /* 0x0000000c090c7224 */ /* 0x000fe200078e0211 */
[----:B------:R-:W-:Y:S01]  /*04c0*/  @!P1 LOP3.LUT R15, RZ, R14, RZ, 0x33, !PT ;  /* 0x0000000eff0f9212 */ /* 0x000fe200078e33ff */
[----:B------:R-:W2:Y:S01]  /*04d0*/  LDC R17, c[0x0][0x3d0] ;  /* 0x0000f400ff117b82 */ /* 0x000ea20000000800 */
[----:B0-----:R-:W0:Y:S01]  /*04e0*/  MUFU.RCP R18, R18 ;  /* 0x0000001200127308 */ /* 0x001e220000001000 */
[----:B------:R-:W-:Y:S02]  /*04f0*/  ISETP.GE.AND P1, PT, R5, RZ, PT ;  /* 0x000000ff0500720c */ /* 0x000fe40003f26270 */
[----:B------:R-:W-:Y:S02]  /*0500*/  ISETP.GT.U32.AND P4, PT, R9, R12, PT ;  /* 0x0000000c0900720c */ /* 0x000fe40003f84070 */
[----:B------:R-:W-:Y:S02]  /*0510*/  ISETP.NE.AND P3, PT, R8, RZ, PT ;  /* 0x000000ff0800720c */ /* 0x000fe40003f65270 */
[----:B------:R-:W-:-:S09]  /*0520*/  LOP3.LUT R14, RZ, R8, RZ, 0x33, !PT ;  /* 0x00000008ff0e7212 */ /* 0x000fd200078e33ff */
[----:B------:R-:W-:Y:S01]  /*0530*/  @!P4 IMAD.IADD R12, R12, 0x1, -R9 ;  /* 0x000000010c0cc824 */ /* 0x000fe200078e0a09 */
[----:B------:R-:W-:Y:S01]  /*0540*/  @!P4 IADD3 R2, PT, PT, R2, 0x1, RZ ;  /* 0x000000010202c810 */ /* 0x000fe20007ffe0ff */
[----:B0-----:R-:W-:Y:S01]  /*0550*/  VIADD R3, R18, 0xffffffe ;  /* 0x0ffffffe12037836 */ /* 0x001fe20000000000 */
[----:B------:R-:W-:Y:S02]  /*0560*/  IABS R18, R15 ;  /* 0x0000000f00127213 */ /* 0x000fe40000000000 */
[----:B------:R-:W-:Y:S02]  /*0570*/  ISETP.GE.U32.AND P0, PT, R12, R9, PT ;  /* 0x000000090c00720c */ /* 0x000fe40003f06070 */
[----:B------:R-:W0:Y:S01]  /*0580*/  I2F.RP R5, R18 ;  /* 0x0000001200057306 */ /* 0x000e220000209400 */
[----:B--2---:R-:W-:-:S07]  /*0590*/  IABS R23, R17 ;  /* 0x0000001100177213 */ /* 0x004fce0000000000 */
[----:B------:R-:W2:Y:S03]  /*05a0*/  F2I.FTZ.U32.TRUNC.NTZ R3, R3 ;  /* 0x0000000300037305 */ /* 0x000ea6000021f000 */
[----:B------:R-:W-:-:S05]  /*05b0*/  @P0 VIADD R2, R2, 0x1 ;  /* 0x0000000102020836 */ /* 0x000fca0000000000 */
[----:B------:R-:W-:Y:S01]  /*05c0*/  @!P1 IADD3 R2, PT, PT, -R2, RZ, RZ ;  /* 0x000000ff02029210 */ /* 0x000fe20007ffe1ff */
[----:B0-----:R-:W-:Y:S03]  /*05d0*/  MUFU.RCP R5, R5 ;  /* 0x0000000500057308 */ /* 0x001fe60000001000 */
[----:B------:R-:W-:Y:S01]  /*05e0*/  SEL R19, R14, R2, !P3 ;  /* 0x000000020e137207 */ /* 0x000fe20005800000 */
[----:B------:R-:W-:Y:S02]  /*05f0*/  IMAD.MOV.U32 R2, RZ, RZ, RZ ;  /* 0x000000ffff027224 */ /* 0x000fe400078e00ff */
[----:B--2---:R-:W-:Y:S01]  /*0600*/  IMAD.MOV R25, RZ, RZ, -R3 ;  /* 0x000000ffff197224 */ /* 0x004fe200078e0a03 */
[----:B------:R-:W-:Y:S01]  /*0610*/  IABS R20, R19 ;  /* 0x0000001300147213 */ /* 0x000fe20000000000 */
[----:B------:R-:W0:Y:S02]  /*0620*/  I2F.RP R24, R23 ;  /* 0x0000001700187306 */ /* 0x000e240000209400 */
[----:B------:R-:W-:-:S04]  /*0630*/  IMAD R25, R25, R4, RZ ;  /* 0x0000000419197224 */ /* 0x000fc800078e02ff */
[----:B------:R-:W-:-:S04]  /*0640*/  IMAD.HI.U32 R2, R3, R25, R2 ;  /* 0x0000001903027227 */ /* 0x000fc800078e0002 */
[----:B------:R-:W-:-:S04]  /*0650*/  IMAD.MOV.U32 R25, RZ, RZ, R20 ;  /* 0x000000ffff197224 */ /* 0x000fc800078e0014 */
[----:B------:R-:W-:Y:S01]  /*0660*/  IMAD.HI.U32 R22, R2, R25, RZ ;  /* 0x0000001902167227 */ /* 0x000fe200078e00ff */
[----:B0-----:R-:W0:Y:S01]  /*0670*/  MUFU.RCP R24, R24 ;  /* 0x0000001800187308 */ /* 0x001e220000001000 */
[----:B------:R-:W-:Y:S02]  /*0680*/  IADD3 R2, PT, PT, R5, 0xffffffe, RZ ;  /* 0x0ffffffe05027810 */ /* 0x000fe40007ffe0ff */
[----:B------:R-:W-:-:S04]  /*0690*/  IMAD.MOV R20, RZ, RZ, -R22 ;  /* 0x000000ffff147224 */ /* 0x000fc800078e0a16 */
[C---:B------:R-:W-:Y:S01]  /*06a0*/  IMAD R25, R4.reuse, R20, R25 ;  /* 0x0000001404197224 */ /* 0x040fe200078e0219 */
[----:B------:R2:W3:Y:S01]  /*06b0*/  F2I.FTZ.U32.TRUNC.NTZ R3, R2 ;  /* 0x0000000200037305 */ /* 0x0004e2000021f000 */
[----:B------:R-:W4:Y:S03]  /*06c0*/  LDC R20, c[0x0][0x3cc] ;  /* 0x0000f300ff147b82 */ /* 0x000f260000000800 */
[----:B------:R-:W-:Y:S01]  /*06d0*/  ISETP.GT.U32.AND P1, PT, R4, R25, PT ;  /* 0x000000190400720c */ /* 0x000fe20003f24070 */
[----:B0-----:R-:W-:Y:S02]  /*06e0*/  VIADD R5, R24, 0xffffffe ;  /* 0x0ffffffe18057836 */ /* 0x001fe40000000000 */
[----:B--2---:R-:W-:Y:S01]  /*06f0*/  IMAD.MOV.U32 R2, RZ, RZ, RZ ;  /* 0x000000ffff027224 */ /* 0x004fe200078e00ff */
[----:B---3--:R-:W-:-:S03]  /*0700*/  IADD3 R27, PT, PT, RZ, -R3, RZ ;  /* 0x80000003ff1b7210 */ /* 0x008fc60007ffe0ff */
[----:B------:R-:W0:Y:S06]  /*0710*/  F2I.FTZ.U32.TRUNC.NTZ R5, R5 ;  /* 0x0000000500057305 */ /* 0x000e2c000021f000 */
[----:B------:R-:W-:Y:S02]  /*0720*/  @!P1 IMAD.IADD R25, R25, 0x1, -R4 ;  /* 0x0000000119199824 */ /* 0x000fe400078e0a04 */
[----:B------:R-:W-:Y:S01]  /*0730*/  @!P1 VIADD R22, R22, 0x1 ;  /* 0x0000000116169836 */ /* 0x000fe20000000000 */
[----:B------:R-:W-:Y:S01]  /*0740*/  ISETP.NE.AND P1, PT, R16, RZ, PT ;  /* 0x000000ff1000720c */ /* 0x000fe20003f25270 */
[----:B------:R-:W-:Y:S01]  /*0750*/  IMAD R27, R27, R18, RZ ;  /* 0x000000121b1b7224 */ /* 0x000fe200078e02ff */
[----:B------:R-:W-:Y:S01]  /*0760*/  ISETP.GE.U32.AND P0, PT, R25, R4, PT ;  /* 0x000000041900720c */ /* 0x000fe20003f06070 */
[----:B------:R-:W-:Y:S01]  /*0770*/  IMAD.MOV.U32 R4, RZ, RZ, RZ ;  /* 0x000000ffff047224 */ /* 0x000fe200078e00ff */
[----:B------:R-:W2:Y:S01]  /*0780*/  LDC R25, c[0x0][0x3b8] ;  /* 0x0000ee00ff197b82 */ /* 0x000ea20000000800 */
[----:B------:R-:W-:Y:S01]  /*0790*/  IMAD.HI.U32 R26, R3, R27, R2 ;  /* 0x0000001b031a7227 */ /* 0x000fe200078e0002 */
[----:B------:R-:W-:-:S02]  /*07a0*/  LOP3.LUT R2, R19, R16, RZ, 0x3c, !PT ;  /* 0x0000001013027212 */ /* 0x000fc400078e3cff */
[----:B----4-:R-:W-:Y:S02]  /*07b0*/  IABS R24, R20 ;  /* 0x0000001400187213 */ /* 0x010fe40000000000 */
[----:B------:R-:W-:Y:S02]  /*07c0*/  ISETP.GE.AND P4, PT, R2, RZ, PT ;  /* 0x000000ff0200720c */ /* 0x000fe40003f86270 */
[----:B0-----:R-:W-:-:S03]  /*07d0*/  IADD3 R3, PT, PT, RZ, -R5, RZ ;  /* 0x80000005ff037210 */ /* 0x001fc60007ffe0ff */
[----:B------:R-:W-:Y:S02]  /*07e0*/  @P0 IADD3 R22, PT, PT, R22, 0x1, RZ ;  /* 0x0000000116160810 */ /* 0x000fe40007ffe0ff */
[----:B------:R-:W-:-:S04]  /*07f0*/  IMAD.MOV.U32 R2, RZ, RZ, R3 ;  /* 0x000000ffff027224 */ /* 0x000fc800078e0003 */
[----:B------:R-:W-:Y:S02]  /*0800*/  IMAD R3, R2, R23, RZ ;  /* 0x0000001702037224 */ /* 0x000fe400078e02ff */
[----:B------:R-:W-:Y:S01]  /*0810*/  @!P4 IMAD.MOV R22, RZ, RZ, -R22 ;  /* 0x000000ffff16c224 */ /* 0x000fe200078e0a16 */
[----:B------:R-:W-:Y:S01]  /*0820*/  @!P1 LOP3.LUT R22, RZ, R16, RZ, 0x33, !PT ;  /* 0x00000010ff169212 */ /* 0x000fe200078e33ff */
[----:B------:R-:W-:Y:S02]  /*0830*/  IMAD.HI.U32 R4, R5, R3, R4 ;  /* 0x0000000305047227 */ /* 0x000fe400078e0004 */
[----:B------:R-:W0:Y:S01]  /*0840*/  I2F.RP R5, R24 ;  /* 0x0000001800057306 */ /* 0x000e220000209400 */
[----:B------:R-:W-:-:S05]  /*0850*/  IABS R2, R22 ;  /* 0x0000001600027213 */ /* 0x000fca0000000000 */
[----:B------:R-:W-:-:S05]  /*0860*/  IMAD.HI.U32 R4, R4, R2, RZ ;  /* 0x0000000204047227 */ /* 0x000fca00078e00ff */
[----:B------:R-:W-:Y:S01]  /*0870*/  IADD3 R3, PT, PT, -R4, RZ, RZ ;  /* 0x000000ff04037210 */ /* 0x000fe20007ffe1ff */
[----:B0-----:R-:W0:Y:S04]  /*0880*/  MUFU.RCP R5, R5 ;  /* 0x0000000500057308 */ /* 0x001e280000001000 */
[----:B------:R-:W-:-:S05]  /*0890*/  IMAD R2, R23, R3, R2 ;  /* 0x0000000317027224 */ /* 0x000fca00078e0202 */
[----:B------:R-:W-:Y:S01]  /*08a0*/  ISETP.GT.U32.AND P1, PT, R23, R2, PT ;  /* 0x000000021700720c */ /* 0x000fe20003f24070 */
[----:B0-----:R-:W-:-:S12]  /*08b0*/  VIADD R3, R5, 0xffffffe ;  /* 0x0ffffffe05037836 */ /* 0x001fd80000000000 */
[----:B------:R-:W-:Y:S02]  /*08c0*/  @!P1 IMAD.IADD R2, R2, 0x1, -R23 ;  /* 0x0000000102029824 */ /* 0x000fe400078e0a17 */
[----:B------:R-:W-:Y:S01]  /*08d0*/  @!P1 VIADD R4, R4, 0x1 ;  /* 0x0000000104049836 */ /* 0x000fe20000000000 */
[----:B------:R-:W-:Y:S01]  /*08e0*/  ISETP.NE.AND P1, PT, R17, RZ, PT ;  /* 0x000000ff1100720c */ /* 0x000fe20003f25270 */
[----:B------:R-:W0:Y:S01]  /*08f0*/  F2I.FTZ.U32.TRUNC.NTZ R3, R3 ;  /* 0x0000000300037305 */ /* 0x000e22000021f000 */
[----:B------:R-:W-:Y:S02]  /*0900*/  ISETP.GE.U32.AND P0, PT, R2, R23, PT ;  /* 0x000000170200720c */ /* 0x000fe40003f06070 */
[----:B------:R-:W-:-:S04]  /*0910*/  LOP3.LUT R2, R22, R17, RZ, 0x3c, !PT ;  /* 0x0000001116027212 */ /* 0x000fc800078e3cff */
[----:B------:R-:W-:Y:S02]  /*0920*/  ISETP.GE.AND P4, PT, R2, RZ, PT ;  /* 0x000000ff0200720c */ /* 0x000fe40003f86270 */
[----:B------:R-:W-:-:S05]  /*0930*/  MOV R2, RZ ;  /* 0x000000ff00027202 */ /* 0x000fca0000000f00 */
[----:B------:R-:W-:Y:S01]  /*0940*/  @P0 VIADD R4, R4, 0x1 ;  /* 0x0000000104040836 */ /* 0x000fe20000000000 */
[----:B0-----:R-:W-:-:S03]  /*0950*/  IADD3 R5, PT, PT, RZ, -R3, RZ ;  /* 0x80000003ff057210 */ /* 0x001fc60007ffe0ff */
[----:B------:R-:W-:Y:S02]  /*0960*/  IMAD.MOV.U32 R23, RZ, RZ, R4 ;  /* 0x000000ffff177224 */ /* 0x000fe400078e0004 */
[----:B------:R-:W-:Y:S02]  /*0970*/  IMAD R5, R5, R24, RZ ;  /* 0x0000001805057224 */ /* 0x000fe400078e02ff */
[----:B------:R-:W-:Y:S01]  /*0980*/  @!P4 IMAD.MOV R23, RZ, RZ, -R23 ;  /* 0x000000ffff17c224 */ /* 0x000fe200078e0a17 */
[----:B------:R-:W-:Y:S01]  /*0990*/  @!P1 LOP3.LUT R23, RZ, R17, RZ, 0x33, !PT ;  /* 0x00000011ff179212 */ /* 0x000fe200078e33ff */
[----:B------:R-:W-:Y:S01]  /*09a0*/  IMAD.HI.U32 R2, R3, R5, R2 ;  /* 0x0000000503027227 */ /* 0x000fe200078e0002 */
[----:B--2---:R-:W-:Y:S02]  /*09b0*/  IABS R5, R25 ;  /* 0x0000001900057213 */ /* 0x004fe40000000000 */
[----:B------:R-:W-:Y:S02]  /*09c0*/  IABS R3, R23 ;  /* 0x0000001700037213 */ /* 0x000fe40000000000 */
[----:B------:R-:W0:Y:S03]  /*09d0*/  I2F.RP R28, R5 ;  /* 0x00000005001c7306 */ /* 0x000e260000209400 */
[----:B------:R-:W-:-:S05]  /*09e0*/  IMAD.HI.U32 R2, R2, R3, RZ ;  /* 0x0000000302027227 */ /* 0x000fca00078e00ff */
[----:B------:R-:W-:-:S05]  /*09f0*/  IADD3 R4, PT, PT, -R2, RZ, RZ ;  /* 0x000000ff02047210 */ /* 0x000fca0007ffe1ff */
[----:B------:R-:W-:Y:S01]  /*0a00*/  IMAD R3, R24, R4, R3 ;  /* 0x0000000418037224 */ /* 0x000fe200078e0203 */
[----:B0-----:R-:W0:Y:S01]  /*0a10*/  MUFU.RCP R28, R28 ;  /* 0x0000001c001c7308 */ /* 0x001e220000001000 */
[----:B------:R-:W-:-:S03]  /*0a20*/  IMAD.HI.U32 R4, R26, R21, RZ ;  /* 0x000000151a047227 */ /* 0x000fc600078e00ff */
[----:B------:R-:W-:-:S13]  /*0a30*/  ISETP.GT.U32.AND P1, PT, R24, R3, PT ;  /* 0x000000031800720c */ /* 0x000fda0003f24070 */
[----:B------:R-:W-:Y:S02]  /*0a40*/  @!P1 IMAD.IADD R3, R3, 0x1, -R24 ;  /* 0x0000000103039824 */ /* 0x000fe400078e0a18 */
[----:B------:R-:W-:Y:S01]  /*0a50*/  @!P1 VIADD R2, R2, 0x1 ;  /* 0x0000000102029836 */ /* 0x000fe20000000000 */
[----:B------:R-:W-:Y:S02]  /*0a60*/  ISETP.NE.AND P1, PT, R20, RZ, PT ;  /* 0x000000ff1400720c */ /* 0x000fe40003f25270 */
[----:B------:R-:W-:Y:S02]  /*0a70*/  ISETP.GE.U32.AND P0, PT, R3, R24, PT ;  /* 0x000000180300720c */ /* 0x000fe40003f06070 */
[----:B------:R-:W-:-:S05]  /*0a80*/  IABS R3, R15 ;  /* 0x0000000f00037213 */ /* 0x000fca0000000000 */
[----:B------:R-:W-:Y:S01]  /*0a90*/  IMAD.MOV R27, RZ, RZ, -R3 ;  /* 0x000000ffff1b7224 */ /* 0x000fe200078e0a03 */
[----:B0-----:R-:W-:-:S03]  /*0aa0*/  IADD3 R3, PT, PT, R28, 0xffffffe, RZ ;  /* 0x0ffffffe1c037810 */ /* 0x001fc60007ffe0ff */
[----:B------:R-:W-:Y:S01]  /*0ab0*/  IMAD R27, R4, R27, R21 ;  /* 0x0000001b041b7224 */ /* 0x000fe200078e0215 */
[----:B------:R-:W-:Y:S01]  /*0ac0*/  LOP3.LUT R21, R23, R20, RZ, 0x3c, !PT ;  /* 0x0000001417157212 */ /* 0x000fe200078e3cff */
[----:B------:R-:W-:Y:S01]  /*0ad0*/  @P0 VIADD R2, R2, 0x1 ;  /* 0x0000000102020836 */ /* 0x000fe20000000000 */
[----:B------:R-:W0:Y:S02]  /*0ae0*/  F2I.FTZ.U32.TRUNC.NTZ R3, R3 ;  /* 0x0000000300037305 */ /* 0x000e24000021f000 */
[----:B------:R-:W-:Y:S02]  /*0af0*/  ISETP.GT.U32.AND P4, PT, R18, R27, PT ;  /* 0x0000001b1200720c */ /* 0x000fe40003f84070 */
[----:B------:R-:W-:Y:S01]  /*0b00*/  ISETP.GE.AND P5, PT, R21, RZ, PT ;  /* 0x000000ff1500720c */ /* 0x000fe20003fa6270 */
[----:B------:R-:W-:Y:S01]  /*0b10*/  IMAD.MOV.U32 R21, RZ, RZ, R2 ;  /* 0x000000ffff157224 */ /* 0x000fe200078e0002 */
[----:B0-----:R-:W-:-:S09]  /*0b20*/  IADD3 R24, PT, PT, RZ, -R3, RZ ;  /* 0x80000003ff187210 */ /* 0x001fd20007ffe0ff */
[----:B------:R-:W-:Y:S02]  /*0b30*/  @!P4 IADD3 R27, PT, PT, R27, -R18, RZ ;  /* 0x800000121b1bc210 */ /* 0x000fe40007ffe0ff */
[----:B------:R-:W-:Y:S01]  /*0b40*/  @!P5 IMAD.MOV R21, RZ, RZ, -R21 ;  /* 0x000000ffff15d224 */ /* 0x000fe200078e0a15 */
[----:B------:R-:W-:Y:S01]  /*0b50*/  @!P1 LOP3.LUT R21, RZ, R20, RZ, 0x33, !PT ;  /* 0x00000014ff159212 */ /* 0x000fe200078e33ff */
[----:B------:R-:W-:Y:S01]  /*0b60*/  IMAD.MOV.U32 R2, RZ, RZ, R24 ;  /* 0x000000ffff027224 */ /* 0x000fe200078e0018 */
[----:B------:R-:W-:Y:S02]  /*0b70*/  ISETP.GE.U32.AND P5, PT, R27, R18, PT ;  /* 0x000000121b00720c */ /* 0x000fe40003fa6070 */
[----:B------:R-:W-:Y:S01]  /*0b80*/  ISETP.GE.AND P6, PT, R21, RZ, PT ;  /* 0x000000ff1500720c */ /* 0x000fe20003fc6270 */
[----:B------:R-:W-:Y:S02]  /*0b90*/  IMAD R27, R2, R5, RZ ;  /* 0x00000005021b7224 */ /* 0x000fe400078e02ff */
[----:B------:R-:W-:-:S02]  /*0ba0*/  IMAD.MOV.U32 R2, RZ, RZ, RZ ;  /* 0x000000ffff027224 */ /* 0x000fc400078e00ff */
[----:B------:R-:W-:Y:S02]  /*0bb0*/  IMAD.MOV R18, RZ, RZ, -R21 ;  /* 0x000000ffff127224 */ /* 0x000fe400078e0a15 */
[----:B------:R-:W-:Y:S01]  /*0bc0*/  IMAD.HI.U32 R2, R3, R27, R2 ;  /* 0x0000001b03027227 */ /* 0x000fe200078e0002 */
[----:B------:R-:W-:Y:S02]  /*0bd0*/  IABS R3, R21 ;  /* 0x0000001500037213 */ /* 0x000fe40000000000 */
[----:B------:R-:W-:Y:S01]  /*0be0*/  IADD3 R21, PT, PT, -R23, RZ, RZ ;  /* 0x000000ff17157210 */ /* 0x000fe20007ffe1ff */
[----:B------:R-:W-:Y:S02]  /*0bf0*/  IMAD R23, R20, R18, R23 ;  /* 0x0000001214177224 */ /* 0x000fe400078e0217 */
[----:B------:R-:W-:-:S04]  /*0c00*/  IMAD.HI.U32 R2, R2, R3, RZ ;  /* 0x0000000302027227 */ /* 0x000fc800078e00ff */
[--C-:B------:R-:W-:Y:S01]  /*0c10*/  IMAD.MOV R18, RZ, RZ, -R22.reuse ;  /* 0x000000ffff127224 */ /* 0x100fe200078e0a16 */
[----:B------:R-:W-:Y:S01]  /*0c20*/  IADD3 R2, PT, PT, -R2, RZ, RZ ;  /* 0x000000ff02027210 */ /* 0x000fe20007ffe1ff */
[----:B------:R-:W-:Y:S02]  /*0c30*/  IMAD R21, R17, R21, R22 ;  /* 0x0000001511157224 */ /* 0x000fe400078e0216 */
[----:B------:R-:W-:Y:S02]  /*0c40*/  IMAD R19, R16, R18, R19 ;  /* 0x0000001210137224 */ /* 0x000fe400078e0213 */
[----:B------:R-:W-:-:S05]  /*0c50*/  IMAD R2, R5, R2, R3 ;  /* 0x0000000205027224 */ /* 0x000fca00078e0203 */
[----:B------:R-:W-:-:S13]  /*0c60*/  ISETP.GT.U32.AND P0, PT, R5, R2, PT ;  /* 0x000000020500720c */ /* 0x000fda0003f04070 */
[----:B------:R-:W-:Y:S01]  /*0c70*/  @!P0 IMAD.IADD R2, R2, 0x1, -R5 ;  /* 0x0000000102028824 */ /* 0x000fe200078e0a05 */
[----:B------:R-:W-:-:S04]  /*0c80*/  ISETP.NE.AND P0, PT, R25, RZ, PT ;  /* 0x000000ff1900720c */ /* 0x000fc80003f05270 */
[----:B------:R-:W-:-:S13]  /*0c90*/  ISETP.GT.U32.AND P1, PT, R5, R2, PT ;  /* 0x000000020500720c */ /* 0x000fda0003f24070 */
[----:B------:R-:W-:-:S05]  /*0ca0*/  @!P1 IMAD.IADD R2, R2, 0x1, -R5 ;  /* 0x0000000102029824 */ /* 0x000fca00078e0a05 */
[----:B------:R-:W-:Y:S02]  /*0cb0*/  MOV R5, R2 ;  /* 0x0000000200057202 */ /* 0x000fe40000000f00 */
[----:B------:R-:W0:Y:S03]  /*0cc0*/  LDC.64 R2, c[0x0][0x3a8] ;  /* 0x0000ea00ff027b82 */ /* 0x000e260000000a00 */
[----:B------:R-:W-:Y:S01]  /*0cd0*/  @!P6 IMAD.MOV R5, RZ, RZ, -R5 ;  /* 0x000000ffff05e224 */ /* 0x000fe200078e0a05 */
[----:B------:R-:W-:-:S05]  /*0ce0*/  @!P0 LOP3.LUT R5, RZ, R25, RZ, 0x33, !PT ;  /* 0x00000019ff058212 */ /* 0x000fca00078e33ff */
[----:B------:R-:W-:-:S04]  /*0cf0*/  IMAD R20, R5, R20, R23 ;  /* 0x0000001405147224 */ /* 0x000fc800078e0217 */
[----:B------:R-:W-:-:S04]  /*0d00*/  IMAD R17, R20, R17, R21 ;  /* 0x0000001114117224 */ /* 0x000fc800078e0215 */
[----:B------:R-:W-:-:S04]  /*0d10*/  IMAD R17, R17, R16, R19 ;  /* 0x0000001011117224 */ /* 0x000fc800078e0213 */
[----:B------:R-:W-:-:S04]  /*0d20*/  IMAD.SHL.U32 R17, R17, 0x2, RZ ;  /* 0x0000000211117824 */ /* 0x000fc800078e00ff */
[----:B0-----:R-:W-:-:S05]  /*0d30*/  IMAD.WIDE R2, R17, 0x4, R2 ;  /* 0x0000000411027825 */ /* 0x001fca00078e0202 */
[----:B-1----:R-:W2:Y:S04]  /*0d40*/  LDG.E R16, desc[UR4][R2.64] ;  /* 0x0000000402107981 */ /* 0x002ea8000c1e1900 */
[----:B------:R-:W3:Y:S01]  /*0d50*/  LDG.E R17, desc[UR4][R2.64+0x4] ;  /* 0x0000040402117981 */ /* 0x000ee2000c1e1900 */
[C---:B--2---:R-:W-:Y:S02]  /*0d60*/  FSETP.GE.AND P0, PT, R16.reuse, 1, PT ;  /* 0x3f8000001000780b */ /* 0x044fe40003f06000 */
[C---:B---3--:R-:W-:Y:S02]  /*0d70*/  FSETP.GE.AND P1, PT, R17.reuse, 1, PT ;  /* 0x3f8000001100780b */ /* 0x048fe40003f26000 */
[----:B------:R-:W-:Y:S02]  /*0d80*/  FSETP.LE.OR P0, PT, R16, RZ, P0 ;  /* 0x000000ff1000720b */ /* 0x000fe40000703400 */
[----:B------:R-:W-:-:S04]  /*0d90*/  FSETP.LE.OR P1, PT, R17, RZ, P1 ;  /* 0x000000ff1100720b */ /* 0x000fc80000f23400 */
[----:B------:R-:W-:-:S13]  /*0da0*/  PLOP3.LUT P0, PT, P0, P1, PT, 0xf8, 0x8f ;  /* 0x00000000008f781c */ /* 0x000fda0000703f70 */
[----:B------:R-:W-:Y:S05]  /*0db0*/  @P0 EXIT ;  /* 0x000000000000094d */ /* 0x000fea0003800000 */
[----:B------:R-:W-:Y:S01]  /*0dc0*/  ISETP.GE.AND P1, PT, R13, RZ, PT ;  /* 0x000000ff0d00720c */ /* 0x000fe20003f26270 */
[----:B------:R-:W0:Y:S01]  /*0dd0*/  LDC.64 R2, c[0x0][0x398] ;  /* 0x0000e600ff027b82 */ /* 0x000e220000000a00 */
[----:B------:R-:W-:Y:S01]  /*0de0*/  ISETP.GT.U32.AND P0, PT, R9, R12, PT ;  /* 0x0000000c0900720c */ /* 0x000fe20003f04070 */
[----:B------:R-:W1:Y:S01]  /*0df0*/  LDCU UR6, c[0x0][0x3c0] ;  /* 0x00007800ff0677ac */ /* 0x000e620008000800 */
[----:B------:R-:W-:-:S04]  /*0e00*/  IADD3 R9, PT, PT, R12, -R9, RZ ;  /* 0x800000090c097210 */ /* 0x000fc80007ffe0ff */
[----:B------:R-:W-:-:S05]  /*0e10*/  SEL R9, R9, R12, !P0 ;  /* 0x0000000c09097207 */ /* 0x000fca0004000000 */
[----:B------:R-:W-:-:S05]  /*0e20*/  @!P1 IMAD.MOV R9, RZ, RZ, -R9 ;  /* 0x000000ffff099224 */ /* 0x000fca00078e0a09 */
[----:B------:R-:W-:-:S05]  /*0e30*/  SEL R9, R14, R9, !P3 ;  /* 0x000000090e097207 */ /* 0x000fca0005800000 */
[----:B------:R-:W-:-:S04]  /*0e40*/  IMAD R19, R19, R8, R9 ;  /* 0x0000000813137224 */ /* 0x000fc800078e0209 */
[----:B------:R-:W-:-:S04]  /*0e50*/  IMAD.SHL.U32 R9, R19, 0x2, RZ ;  /* 0x0000000213097824 */ /* 0x000fc800078e00ff */
[----:B0-----:R-:W-:Y:S02]  /*0e60*/  IMAD.WIDE R8, R9, 0x4, R2 ;  /* 0x0000000409087825 */ /* 0x001fe400078e0202 */
[----:B------:R-:W0:Y:S03]  /*0e70*/  LDC.64 R2, c[0x0][0x3a0] ;  /* 0x0000e800ff027b82 */ /* 0x000e260000000a00 */
[----:B------:R-:W2:Y:S04]  /*0e80*/  LDG.E R12, desc[UR4][R8.64] ;  /* 0x00000004080c7981 */ /* 0x000ea8000c1e1900 */
[----:B------:R3:W4:Y:S01]  /*0e90*/  LDG.E R18, desc[UR4][R8.64+0x4] ;  /* 0x0000040408127981 */ /* 0x000722000c1e1900 */
[----:B------:R-:W-:Y:S01]  /*0ea0*/  ISETP.GE.AND P1, PT, R0, RZ, PT ;  /* 0x000000ff0000720c */ /* 0x000fe20003f26270 */
[----:B0-----:R-:W-:Y:S01]  /*0eb0*/  IMAD.WIDE R2, R19, 0x4, R2 ;  /* 0x0000000413027825 */ /* 0x001fe200078e0202 */
[----:B------:R-:W-:Y:S01]  /*0ec0*/  ISETP.GT.U32.AND P0, PT, R6, R11, PT ;  /* 0x0000000b0600720c */ /* 0x000fe20003f04070 */
[----:B---3--:R-:W0:Y:S03]  /*0ed0*/  LDC.64 R8, c[0x0][0x3b0] ;  /* 0x0000ec00ff087b82 */ /* 0x008e260000000a00 */
[----:B------:R3:W1:Y:S01]  /*0ee0*/  LDG.E R22, desc[UR4][R2.64] ;  /* 0x0000000402167981 */ /* 0x000662000c1e1900 */
[----:B------:R-:W-:Y:S01]  /*0ef0*/  LOP3.LUT R0, R0, R15, RZ, 0x3c, !PT ;  /* 0x0000000f00007212 */ /* 0x000fe200078e3cff */
[----:B------:R-:W-:-:S05]  /*0f00*/  @!P4 VIADD R4, R4, 0x1 ;  /* 0x000000010404c836 */ /* 0x000fca0000000000 */
[----:B------:R-:W-:Y:S02]  /*0f10*/  @P5 IADD3 R4, PT, PT, R4, 0x1, RZ ;  /* 0x0000000104045810 */ /* 0x000fe40007ffe0ff */
[----:B---3--:R-:W-:-:S04]  /*0f20*/  IADD3 R2, PT, PT, R11, -R6, RZ ;  /* 0x800000060b027210 */ /* 0x008fc80007ffe0ff */
[----:B------:R-:W-:-:S05]  /*0f30*/  SEL R11, R2, R11, !P0 ;  /* 0x0000000b020b7207 */ /* 0x000fca0004000000 */
[----:B------:R-:W-:-:S05]  /*0f40*/  @!P1 IMAD.MOV R11, RZ, RZ, -R11 ;  /* 0x000000ffff0b9224 */ /* 0x000fca00078e0a0b */
[----:B------:R-:W-:Y:S01]  /*0f50*/  SEL R10, R10, R11, !P2 ;  /* 0x0000000b0a0a7207 */ /* 0x000fe20005000000 */
[----:B------:R-:W-:Y:S01]  /*0f60*/  IMAD.MOV.U32 R11, RZ, RZ, R4 ;  /* 0x000000ffff0b7224 */ /* 0x000fe200078e0004 */
[----:B--2---:R-:W-:Y:S02]  /*0f70*/  I2FP.F32.S32 R12, R12 ;  /* 0x0000000c000c7245 */ /* 0x004fe40000201400 */
[----:B----4-:R-:W-:-:S03]  /*0f80*/  I2FP.F32.S32 R13, R18 ;  /* 0x00000012000d7245 */ /* 0x010fc60000201400 */
[----:B------:R-:W-:Y:S01]  /*0f90*/  FFMA R17, R17, R12, -0.5 ;  /* 0xbf00000011117423 */ /* 0x000fe2000000000c */
[----:B------:R-:W-:Y:S01]  /*0fa0*/  FADD R12, R12, -1.0001000165939331055 ;  /* 0xbf8003470c0c7421 */ /* 0x000fe20000000000 */
[----:B------:R-:W-:Y:S02]  /*0fb0*/  IMAD R19, R18, R7, RZ ;  /* 0x0000000712137224 */ /* 0x000fe400078e02ff */
[----:B------:R-:W-:Y:S02]  /*0fc0*/  FFMA R16, R16, R13, -0.5 ;  /* 0xbf00000010107423 */ /* 0x000fe4000000000d */
[----:B------:R-:W-:Y:S01]  /*0fd0*/  FMNMX R12, R17, R12, PT ;  /* 0x0000000c110c7209 */ /* 0x000fe20003800000 */
[----:B------:R-:W-:-:S03]  /*0fe0*/  FADD R17, R13, -1.0001000165939331055 ;  /* 0xbf8003470d117421 */ /* 0x000fc60000000000 */
[----:B------:R-:W-:Y:S02]  /*0ff0*/  FMNMX R13, RZ, R12, !PT ;  /* 0x0000000cff0d7209 */ /* 0x000fe40007800000 */
[----:B------:R-:W-:Y:S02]  /*1000*/  FMNMX R16, R16, R17, PT ;  /* 0x0000001110107209 */ /* 0x000fe40003800000 */
[----:B------:R-:W2:Y:S02]  /*1010*/  F2I.FLOOR.NTZ R12, R13 ;  /* 0x0000000d000c7305 */ /* 0x000ea40000207100 */
[----:B------:R-:W-:Y:S01]  /*1020*/  FMNMX R6, RZ, R16, !PT ;  /* 0x00000010ff067209 */ /* 0x000fe20007800000 */
[----:B-1----:R-:W-:-:S05]  /*1030*/  IMAD R22, R5, UR6, R22 ;  /* 0x0000000605167c24 */ /* 0x002fca000f8e0216 */
[----:B------:R-:W1:Y:S01]  /*1040*/  F2I.FLOOR.NTZ R14, R6 ;  /* 0x00000006000e7305 */ /* 0x000e620000207100 */
[----:B------:R-:W3:Y:S01]  /*1050*/  LDCU.64 UR6, c[0x0][0x390] ;  /* 0x00007200ff0677ac */ /* 0x000ee20008000a00 */
[----:B------:R-:W-:Y:S02]  /*1060*/  IMAD R22, R22, R7, R10 ;  /* 0x0000000716167224 */ /* 0x000fe400078e020a */
[----:B--2---:R-:W-:-:S03]  /*1070*/  IMAD R3, R12, R19, RZ ;  /* 0x000000130c037224 */ /* 0x004fc600078e02ff */
[----:B------:R-:W-:Y:S01]  /*1080*/  SHF.R.S32.HI R5, RZ, 0x1f, R22 ;  /* 0x0000001fff057819 */ /* 0x000fe20000011416 */
[----:B-1----:R-:W-:-:S05]  /*1090*/  IMAD R2, R14, R7, RZ ;  /* 0x000000070e027224 */ /* 0x002fca00078e02ff */
[----:B------:R-:W-:Y:S02]  /*10a0*/  IADD3 R22, P0, P1, R2, R3, R22 ;  /* 0x0000000302167210 */ /* 0x000fe4000791e016 */
[----:B------:R-:W-:Y:S02]  /*10b0*/  SHF.R.S32.HI R3, RZ, 0x1f, R3 ;  /* 0x0000001fff037819 */ /* 0x000fe40000011403 */
[----:B------:R-:W-:-:S04]  /*10c0*/  SHF.R.S32.HI R2, RZ, 0x1f, R2 ;  /* 0x0000001fff027819 */ /* 0x000fc80000011402 */
[----:B------:R-:W-:Y:S02]  /*10d0*/  IADD3.X R3, PT, PT, R2, R3, R5, P0, P1 ;  /* 0x0000000302037210 */ /* 0x000fe400007e2405 */
[----:B---3--:R-:W-:Y:S02]  /*10e0*/  LEA R2, P0, R22, UR6, 0x2 ;  /* 0x0000000616027c11 */ /* 0x008fe4000f8010ff */
[----:B------:R-:W-:Y:S02]  /*10f0*/  ISETP.GE.AND P1, PT, R0, RZ, PT ;  /* 0x000000ff0000720c */ /* 0x000fe40003f26270 */
[----:B------:R-:W-:Y:S01]  /*1100*/  LEA.HI.X R3, R22, UR7, R3, 0x2, P0 ;  /* 0x0000000716037c11 */ /* 0x000fe200080f1403 */
[----:B------:R-:W1:Y:S01]  /*1110*/  LDCU.64 UR6, c[0x0][0x388] ;  /* 0x00007100ff0677ac */ /* 0x000e620008000a00 */
[----:B------:R-:W-:Y:S01]  /*1120*/  ISETP.NE.AND P0, PT, R15, RZ, PT ;  /* 0x000000ff0f00720c */ /* 0x000fe20003f05270 */
[----:B------:R-:W-:-:S05]  /*1130*/  IMAD.WIDE R18, R19, 0x4, R2 ;  /* 0x0000000413127825 */ /* 0x000fca00078e0202 */
[----:B------:R-:W2:Y:S01]  /*1140*/  LDG.E R0, desc[UR4][R18.64] ;  /* 0x0000000412007981 */ /* 0x000ea2000c1e1900 */
[----:B------:R-:W-:Y:S02]  /*1150*/  IMAD.WIDE R16, R7, 0x4, R18 ;  /* 0x0000000407107825 */ /* 0x000fe400078e0212 */
[----:B------:R-:W-:Y:S02]  /*1160*/  @!P1 IADD3 R11, PT, PT, -R11, RZ, RZ ;  /* 0x000000ff0b0b9210 */ /* 0x000fe40007ffe1ff */
[----:B------:R-:W-:Y:S02]  /*1170*/  IMAD.WIDE R4, R7, 0x4, R2 ;  /* 0x0000000407047825 */ /* 0x000fe400078e0202 */
[----:B------:R-:W3:Y:S01]  /*1180*/  LDG.E R16, desc[UR4][R16.64] ;  /* 0x0000000410107981 */ /* 0x000ee2000c1e1900 */
[----:B------:R-:W-:-:S03]  /*1190*/  @!P0 LOP3.LUT R11, RZ, R15, RZ, 0x33, !PT ;  /* 0x0000000fff0b8212 */ /* 0x000fc600078e33ff */
[----:B------:R3:W4:Y:S02]  /*11a0*/  LDG.E R2, desc[UR4][R2.64] ;  /* 0x0000000402027981 */ /* 0x000724000c1e1900 */
[----:B0-----:R-:W-:Y:S02]  /*11b0*/  IMAD.WIDE R8, R11, 0x4, R8 ;  /* 0x000000040b087825 */ /* 0x001fe400078e0208 */
[----:B------:R-:W5:Y:S04]  /*11c0*/  LDG.E R4, desc[UR4][R4.64] ;  /* 0x0000000404047981 */ /* 0x000f68000c1e1900 */
[----:B------:R-:W5:Y:S01]  /*11d0*/  LDG.E R8, desc[UR4][R8.64] ;  /* 0x0000000408087981 */ /* 0x000f62000c1e1900 */
[----:B------:R-:W-:-:S05]  /*11e0*/  I2FP.F32.S32 R11, R14 ;  /* 0x0000000e000b7245 */ /* 0x000fca0000201400 */
[----:B------:R-:W-:Y:S01]  /*11f0*/  FADD R11, R6, -R11 ;  /* 0x8000000b060b7221 */ /* 0x000fe20000000000 */
[----:B------:R-:W-:-:S03]  /*1200*/  I2FP.F32.S32 R12, R12 ;  /* 0x0000000c000c7245 */ /* 0x000fc60000201400 */
[----:B------:R-:W-:Y:S01]  /*1210*/  FADD R15, -R11, 1 ;  /* 0x3f8000000b0f7421 */ /* 0x000fe20000000100 */
[----:B------:R-:W-:Y:S02]  /*1220*/  IMAD R7, R20, R7, RZ ;  /* 0x0000000714077224 */ /* 0x000fe400078e02ff */
[----:B------:R-:W-:Y:S01]  /*1230*/  FADD R12, R13, -R12 ;  /* 0x8000000c0d0c7221 */ /* 0x000fe20000000000 */
[----:B--2---:R-:W-:-:S04]  /*1240*/  FMUL R0, R15, R0 ;  /* 0x000000000f007220 */ /* 0x004fc80000400000 */
[----:B---3--:R-:W-:Y:S01]  /*1250*/  FFMA R3, R11, R16, R0 ;  /* 0x000000100b037223 */ /* 0x008fe20000000000 */
[----:B------:R-:W-:Y:S01]  /*1260*/  SHF.R.S32.HI R0, RZ, 0x1f, R10 ;  /* 0x0000001fff007819 */ /* 0x000fe2000001140a */
[----:B----4-:R-:W-:Y:S01]  /*1270*/  FMUL R15, R15, R2 ;  /* 0x000000020f0f7220 */ /* 0x010fe20000400000 */
[----:B------:R-:W-:Y:S01]  /*1280*/  IADD3 R10, P0, PT, R10, R7, RZ ;  /* 0x000000070a0a7210 */ /* 0x000fe20007f1e0ff */
[C---:B------:R-:W-:Y:S01]  /*1290*/  FMUL R3, R12.reuse, R3 ;  /* 0x000000030c037220 */ /* 0x040fe20000400000 */
[----:B------:R-:W-:Y:S01]  /*12a0*/  FADD R12, -R12, 1 ;  /* 0x3f8000000c0c7421 */ /* 0x000fe20000000100 */
[----:B-----5:R-:W-:Y:S01]  /*12b0*/  FFMA R15, R11, R4, R15 ;  /* 0x000000040b0f7223 */ /* 0x020fe2000000000f */
[----:B------:R-:W-:Y:S02]  /*12c0*/  LEA.HI.X.SX32 R7, R7, R0, 0x1, P0 ;  /* 0x0000000007077211 */ /* 0x000fe400000f0eff */
[----:B-1----:R-:W-:Y:S01]  /*12d0*/  LEA R2, P0, R10, UR6, 0x2 ;  /* 0x000000060a027c11 */ /* 0x002fe2000f8010ff */
[----:B------:R-:W-:-:S03]  /*12e0*/  FFMA R15, R12, R15, R3 ;  /* 0x0000000f0c0f7223 */ /* 0x000fc60000000003 */
[----:B------:R-:W-:Y:S01]  /*12f0*/  LEA.HI.X R3, R10, UR7, R7, 0x2, P0 ;  /* 0x000000070a037c11 */ /* 0x000fe200080f1407 */
[----:B------:R-:W-:-:S05]  /*1300*/  FMUL R15, R8, R15 ;  /* 0x0000000f080f7220 */ /* 0x000fca0000400000 */
[----:B------:R-:W-:Y:S01]  /*1310*/  REDG.E.ADD.F32.FTZ.RN.STRONG.GPU desc[UR4][R2.64], R15 ;  /* 0x0000000f020079a6 */ /* 0x000fe2000c12f304 */
[----:B------:R-:W-:Y:S05]  /*1320*/  EXIT ;  /* 0x000000000000794d */ /* 0x000fea0003800000 */
.L_x_0:
[----:B------:R-:W-:-:S00]  /*1330*/  BRA `(.L_x_0) ;  /* 0xfffffffc00fc7947 */ /* 0x000fc0000383ffff */
[----:B------:R-:W-:-:S00]  /*1340*/  NOP ;  /* 0x0000000000007918 */ /* 0x000fc00000000000 */
        /* <DEDUP_REMOVED lines=11> */
.L_x_1:


//--------------------- .nv.shared.reserved.0     --------------------------
	.section	.nv.shared.reserved.0,"aw",@nobits
	.weak		__nv_reservedSMEM_offset_0_alias
	.size		__nv_reservedSMEM_offset_0_alias, 0, 64
	.other		__nv_reservedSMEM_offset_0_alias,@"STO_CUDA_RESERVED_SHARED STV_DEFAULT"
__nv_reservedSMEM_offset_0_alias:
	.zero		0
	.zero		64


//--------------------- .nv.constant0._Z29deformable_aggregation_kerneliPfPKfPKiS3_S1_S1_iiiiiiii --------------------------
	.section	.nv.constant0._Z29deformable_aggregation_kerneliPfPKfPKiS3_S1_S1_iiiiiiii,"a",@progbits
	.sectionflags	@""
	.align	4
.nv.constant0._Z29deformable_aggregation_kerneliPfPKfPKiS3_S1_S1_iiiiiiii:
	.zero		984


//--------------------- SYMBOLS --------------------------

	.type		.nv.reservedSmem.offset0,@object
	.size		.nv.reservedSmem.offset0,0x4
